	.headerflags	@"EF_CUDA_TEXMODE_UNIFIED EF_CUDA_64BIT_ADDRESS EF_CUDA_ACCELERATORS EF_CUDA_SM90 EF_CUDA_VIRTUAL_SM(EF_CUDA_SM90)"
	.elftype	@"ET_EXEC"


//--------------------- .nv.info                  --------------------------
	.section	.nv.info,"",@"SHT_CUDA_INFO"
	.align	4


	//----- nvinfo : EIATTR_REGCOUNT
	.align		4
        /*0000*/ 	.byte	0x04, 0x2f
        /*0002*/ 	.short	(.L_1 - .L_0)
	.align		4
.L_0:
        /*0004*/ 	.word	index@(triton_poi_fused_cat_34)
        /*0008*/ 	.word	0x00000020


	//----- nvinfo : EIATTR_MIN_STACK_SIZE
	.align		4
.L_1:
        /*000c*/ 	.byte	0x04, 0x12
        /*000e*/ 	.short	(.L_3 - .L_2)
	.align		4
.L_2:
        /*0010*/ 	.word	index@(triton_poi_fused_cat_34)
        /*0014*/ 	.word	0x00000000


	//----- nvinfo : EIATTR_FRAME_SIZE
	.align		4
.L_3:
        /*0018*/ 	.byte	0x04, 0x11
        /*001a*/ 	.short	(.L_5 - .L_4)
	.align		4
.L_4:
        /*001c*/ 	.word	index@(triton_poi_fused_cat_34)
        /*0020*/ 	.word	0x00000000


	//----- nvinfo : EIATTR_MIN_STACK_SIZE
	.align		4
.L_5:
        /*0024*/ 	.byte	0x04, 0x12
        /*0026*/ 	.short	(.L_7 - .L_6)
	.align		4
.L_6:
        /*0028*/ 	.word	index@(triton_poi_fused_cat_34)
        /*002c*/ 	.word	0x00000000
.L_7:


//--------------------- .nv.info.triton_poi_fused_cat_34 --------------------------
	.section	.nv.info.triton_poi_fused_cat_34,"",@"SHT_CUDA_INFO"
	.sectionflags	@""
	.align	4


	//----- nvinfo : EIATTR_CUDA_API_VERSION
	.align		4
        /*0000*/ 	.byte	0x04, 0x37
        /*0002*/ 	.short	(.L_9 - .L_8)
.L_8:
        /*0004*/ 	.word	0x0000007c


	//----- nvinfo : EIATTR_KPARAM_INFO
	.align		4
.L_9:
        /*0008*/ 	.byte	0x04, 0x17
        /*000a*/ 	.short	(.L_11 - .L_10)
.L_10:
        /*000c*/ 	.word	0x00000000
        /*0010*/ 	.short	0x0004
        /*0012*/ 	.short	0x0020
        /*0014*/ 	.byte	0x00, 0xf0, 0x11, 0x00


	//----- nvinfo : EIATTR_KPARAM_INFO
	.align		4
.L_11:
        /*0018*/ 	.byte	0x04, 0x17
        /*001a*/ 	.short	(.L_13 - .L_12)
.L_12:
        /*001c*/ 	.word	0x00000000
        /*0020*/ 	.short	0x0003
        /*0022*/ 	.short	0x0018
        /*0024*/ 	.byte	0x00, 0xf4, 0x21, 0x00


	//----- nvinfo : EIATTR_KPARAM_INFO
	.align		4
.L_13:
        /*0028*/ 	.byte	0x04, 0x17
        /*002a*/ 	.short	(.L_15 - .L_14)
.L_14:
        /*002c*/ 	.word	0x00000000
        /*0030*/ 	.short	0x0002
        /*0032*/ 	.short	0x0010
        /*0034*/ 	.byte	0x00, 0xf4, 0x21, 0x00


	//----- nvinfo : EIATTR_KPARAM_INFO
	.align		4
.L_15:
        /*0038*/ 	.byte	0x04, 0x17
        /*003a*/ 	.short	(.L_17 - .L_16)
.L_16:
        /*003c*/ 	.word	0x00000000
        /*0040*/ 	.short	0x0001
        /*0042*/ 	.short	0x0008
        /*0044*/ 	.byte	0x00, 0xf4, 0x21, 0x00


	//----- nvinfo : EIATTR_KPARAM_INFO
	.align		4
.L_17:
        /*0048*/ 	.byte	0x04, 0x17
        /*004a*/ 	.short	(.L_19 - .L_18)
.L_18:
        /*004c*/ 	.word	0x00000000
        /*0050*/ 	.short	0x0000
        /*0052*/ 	.short	0x0000
        /*0054*/ 	.byte	0x00, 0xf4, 0x21, 0x00


	//----- nvinfo : EIATTR_SPARSE_MMA_MASK
	.align		4
.L_19:
        /*0058*/ 	.byte	0x03, 0x50
        /*005a*/ 	.short	0x0000


	//----- nvinfo : EIATTR_MAXREG_COUNT
	.align		4
        /*005c*/ 	.byte	0x03, 0x1b
        /*005e*/ 	.short	0x00ff


	//----- nvinfo : EIATTR_EXIT_INSTR_OFFSETS
	.align		4
        /*0060*/ 	.byte	0x04, 0x1c
        /*0062*/ 	.short	(.L_21 - .L_20)


	//   ....[0]....
.L_20:
        /*0064*/ 	.word	0x00000780


	//----- nvinfo : EIATTR_REQNTID
	.align		4
.L_21:
        /*0068*/ 	.byte	0x04, 0x10
        /*006a*/ 	.short	(.L_23 - .L_22)
.L_22:
        /*006c*/ 	.word	0x00000080
        /*0070*/ 	.word	0x00000001
        /*0074*/ 	.word	0x00000001


	//----- nvinfo : EIATTR_CBANK_PARAM_SIZE
	.align		4
.L_23:
        /*0078*/ 	.byte	0x03, 0x19
        /*007a*/ 	.short	0x0024


	//----- nvinfo : EIATTR_PARAM_CBANK
	.align		4
        /*007c*/ 	.byte	0x04, 0x0a
        /*007e*/ 	.short	(.L_25 - .L_24)
	.align		4
.L_24:
        /*0080*/ 	.word	index@(.nv.constant0.triton_poi_fused_cat_34)
        /*0084*/ 	.short	0x0210
        /*0086*/ 	.short	0x0024


	//----- nvinfo : EIATTR_SW_WAR
	.align		4
.L_25:
        /*0088*/ 	.byte	0x04, 0x36
        /*008a*/ 	.short	(.L_27 - .L_26)
.L_26:
        /*008c*/ 	.word	0x00000008
.L_27:


//--------------------- .nv.callgraph             --------------------------
	.section	.nv.callgraph,"",@"SHT_CUDA_CALLGRAPH"
	.align	4
	.sectionentsize	8
	.align		4
        /*0000*/ 	.word	0x00000000
	.align		4
        /*0004*/ 	.word	0xffffffff
	.align		4
        /*0008*/ 	.word	0x00000000
	.align		4
        /*000c*/ 	.word	0xfffffffe
	.align		4
        /*0010*/ 	.word	0x00000000
	.align		4
        /*0014*/ 	.word	0xfffffffd
	.align		4
        /*0018*/ 	.word	0x00000000
	.align		4
        /*001c*/ 	.word	0xfffffffc


//--------------------- .text.triton_poi_fused_cat_34 --------------------------
	.section	.text.triton_poi_fused_cat_34,"ax",@progbits
	.align	128
        .global         triton_poi_fused_cat_34
        .type           triton_poi_fused_cat_34,@function
        .size           triton_poi_fused_cat_34,(.L_x_1 - triton_poi_fused_cat_34)
        .other          triton_poi_fused_cat_34,@"STO_CUDA_ENTRY STV_DEFAULT"
triton_poi_fused_cat_34:
.text.triton_poi_fused_cat_34:
[----:B------:R-:W-:Y:S01]  /*0000*/  LDC R1, c[0x0][0x28] ;  /* 0x00000a00ff017b82 */ /* 0x000fe20000000800 */
[----:B------:R-:W1:Y:S07]  /*0010*/  S2R R0, SR_TID.X ;  /* 0x0000000000007919 */ /* 0x000e6e0000002100 */
[----:B------:R-:W2:Y:S01]  /*0020*/  LDC.64 R20, c[0x0][0x210] ;  /* 0x00008400ff147b82 */ /* 0x000ea20000000a00 */
[----:B------:R-:W-:Y:S02]  /*0030*/  CS2R R8, SRZ ;  /* 0x0000000000087805 */ /* 0x000fe4000001ff00 */
[----:B------:R-:W-:Y:S01]  /*0040*/  CS2R R10, SRZ ;  /* 0x00000000000a7805 */ /* 0x000fe2000001ff00 */
[----:B------:R-:W3:Y:S01]  /*0050*/  S2R R13, SR_CTAID.X ;  /* 0x00000000000d7919 */ /* 0x000ee20000002500 */
[----:B------:R-:W-:Y:S01]  /*0060*/  ULDC.64 UR4, c[0x0][0x208] ;  /* 0x0000820000047ab9 */ /* 0x000fe20000000a00 */
[----:B------:R-:W-:-:S02]  /*0070*/  ULDC.64 UR6, c[0x0][0x220] ;  /* 0x0000880000067ab9 */ /* 0x000fc40000000a00 */
[----:B------:R-:W4:Y:S01]  /*0080*/  LDC.64 R26, c[0x0][0x218] ;  /* 0x00008600ff1a7b82 */ /* 0x000f220000000a00 */
[----:B-1----:R-:W-:-:S05]  /*0090*/  IMAD.SHL.U32 R0, R0, 0x4, RZ ;  /* 0x0000000400007824 */ /* 0x002fca00078e00ff */
[----:B------:R-:W-:-:S05]  /*00a0*/  LOP3.LUT R0, R0, 0x1fc, RZ, 0xc0, !PT ;  /* 0x000001fc00007812 */ /* 0x000fca00078ec0ff */
[----:B---3--:R-:W-:-:S05]  /*00b0*/  IMAD R0, R13, 0x400, R0 ;  /* 0x000004000d007824 */ /* 0x008fca00078e0200 */
[----:B------:R-:W-:-:S04]  /*00c0*/  SHF.R.S32.HI R3, RZ, 0x1f, R0 ;  /* 0x0000001fff037819 */ /* 0x000fc80000011400 */
[----:B------:R-:W-:-:S04]  /*00d0*/  LEA.HI R2, R3, R0, RZ, 0x8 ;  /* 0x0000000003027211 */ /* 0x000fc800078f40ff */
[----:B------:R-:W-:-:S04]  /*00e0*/  SHF.R.S32.HI R12, RZ, 0x8, R2 ;  /* 0x00000008ff0c7819 */ /* 0x000fc80000011402 */
[----:B------:R-:W-:-:S04]  /*00f0*/  LEA.HI R4, R12, R12, RZ, 0x9 ;  /* 0x0000000c0c047211 */ /* 0x000fc800078f48ff */
[----:B------:R-:W-:Y:S02]  /*0100*/  LOP3.LUT R5, R4, 0xfffffe00, RZ, 0xc0, !PT ;  /* 0xfffffe0004057812 */ /* 0x000fe400078ec0ff */
[----:B------:R-:W-:Y:S02]  /*0110*/  LEA.HI R4, R3, R0, RZ, 0x11 ;  /* 0x0000000003047211 */ /* 0x000fe400078f88ff */
[----:B------:R-:W-:Y:S01]  /*0120*/  LOP3.LUT R3, R2, 0xffffff00, RZ, 0xc0, !PT ;  /* 0xffffff0002037812 */ /* 0x000fe200078ec0ff */
[----:B------:R-:W-:Y:S01]  /*0130*/  IMAD.IADD R12, R12, 0x1, -R5 ;  /* 0x000000010c0c7824 */ /* 0x000fe200078e0a05 */
[----:B------:R-:W-:Y:S02]  /*0140*/  SHF.R.S32.HI R6, RZ, 0x11, R4 ;  /* 0x00000011ff067819 */ /* 0x000fe40000011404 */
[----:B------:R-:W-:Y:S01]  /*0150*/  LOP3.LUT R5, R4, 0xfffe0000, RZ, 0xc0, !PT ;  /* 0xfffe000004057812 */ /* 0x000fe200078ec0ff */
[----:B------:R-:W-:Y:S01]  /*0160*/  IMAD.IADD R3, R0, 0x1, -R3 ;  /* 0x0000000100037824 */ /* 0x000fe200078e0a03 */
[----:B------:R-:W-:Y:S01]  /*0170*/  ISETP.GE.AND P0, PT, R12, 0x100, PT ;  /* 0x000001000c00780c */ /* 0x000fe20003f06270 */
[----:B------:R-:W-:-:S02]  /*0180*/  IMAD.U32 R2, R6, 0x10000, RZ ;  /* 0x0001000006027824 */ /* 0x000fc400078e00ff */
[----:B------:R-:W-:Y:S01]  /*0190*/  IMAD R19, R6, 0x100, R3 ;  /* 0x0000010006137824 */ /* 0x000fe200078e0203 */
[----:B------:R-:W-:Y:S02]  /*01a0*/  CS2R R6, SRZ ;  /* 0x0000000000067805 */ /* 0x000fe4000001ff00 */
[----:B------:R-:W-:Y:S02]  /*01b0*/  IADD3 R17, R2, R0, -R5 ;  /* 0x0000000002117210 */ /* 0x000fe40007ffe805 */
[----:B------:R-:W-:Y:S01]  /*01c0*/  CS2R R4, SRZ ;  /* 0x0000000000047805 */ /* 0x000fe2000001ff00 */
[----:B----4-:R-:W-:-:S04]  /*01d0*/  IMAD.WIDE R18, R19, 0x4, R26 ;  /* 0x0000000413127825 */ /* 0x010fc800078e021a */
[----:B--2---:R-:W-:Y:S01]  /*01e0*/  IMAD.WIDE R16, R17, 0x4, R20 ;  /* 0x0000000411107825 */ /* 0x004fe200078e0214 */
[----:B------:R-:W2:Y:S04]  /*01f0*/  @!P0 LDG.E.EL.128 R4, desc[UR4][R18.64] ;  /* 0x0000000412048981 */ /* 0x000ea8000c2e1d00 */
[----:B------:R1:W3:Y:S01]  /*0200*/  @!P0 LDG.E.128 R8, desc[UR4][R16.64] ;  /* 0x0000000410088981 */ /* 0x0002e2000c1e1d00 */
[----:B------:R-:W-:Y:S01]  /*0210*/  SHF.R.S32.HI R14, RZ, 0x15, R13 ;  /* 0x00000015ff0e7819 */ /* 0x000fe2000001140d */
[----:B------:R-:W-:-:S03]  /*0220*/  VIADD R15, R0, 0x200 ;  /* 0x00000200000f7836 */ /* 0x000fc60000000000 */
[----:B------:R-:W-:Y:S02]  /*0230*/  SGXT R14, R14, 0x1 ;  /* 0x000000010e0e781a */ /* 0x000fe40000000200 */
[----:B------:R-:W-:Y:S02]  /*0240*/  SHF.R.S32.HI R22, RZ, 0x1f, R15 ;  /* 0x0000001fff167819 */ /* 0x000fe4000001140f */
[-C--:B------:R-:W-:Y:S02]  /*0250*/  LEA.HI R13, R14, R15.reuse, RZ, 0x8 ;  /* 0x0000000f0e0d7211 */ /* 0x080fe400078f40ff */
[----:B------:R-:W-:Y:S02]  /*0260*/  LEA.HI R22, R22, R15, RZ, 0x11 ;  /* 0x0000000f16167211 */ /* 0x000fe400078f88ff */
[----:B------:R-:W-:Y:S02]  /*0270*/  SHF.R.S32.HI R13, RZ, 0x8, R13 ;  /* 0x00000008ff0d7819 */ /* 0x000fe4000001140d */
[----:B------:R-:W-:-:S02]  /*0280*/  SHF.R.S32.HI R14, RZ, 0x11, R22 ;  /* 0x00000011ff0e7819 */ /* 0x000fc40000011416 */
[C---:B-1----:R-:W-:Y:S02]  /*0290*/  LEA.HI R16, R13.reuse, R13, RZ, 0x9 ;  /* 0x0000000d0d107211 */ /* 0x042fe400078f48ff */
[----:B------:R-:W-:Y:S01]  /*02a0*/  LOP3.LUT R22, R22, 0xfffe0000, RZ, 0xc0, !PT ;  /* 0xfffe000016167812 */ /* 0x000fe200078ec0ff */
[----:B------:R-:W-:Y:S01]  /*02b0*/  IMAD.U32 R24, R14, 0x10000, RZ ;  /* 0x000100000e187824 */ /* 0x000fe200078e00ff */
[----:B------:R-:W-:Y:S02]  /*02c0*/  LOP3.LUT R16, R16, 0xfffffe00, RZ, 0xc0, !PT ;  /* 0xfffffe0010107812 */ /* 0x000fe400078ec0ff */
[----:B------:R-:W-:Y:S02]  /*02d0*/  ISETP.GT.AND P2, PT, R12, 0xff, PT ;  /* 0x000000ff0c00780c */ /* 0x000fe40003f44270 */
[----:B------:R-:W-:Y:S01]  /*02e0*/  IADD3 R15, R24, R15, -R22 ;  /* 0x0000000f180f7210 */ /* 0x000fe20007ffe816 */
[----:B------:R-:W-:Y:S02]  /*02f0*/  IMAD.IADD R13, R13, 0x1, -R16 ;  /* 0x000000010d0d7824 */ /* 0x000fe400078e0a10 */
[----:B------:R-:W-:-:S02]  /*0300*/  IMAD.SHL.U32 R12, R12, 0x100, RZ ;  /* 0x000001000c0c7824 */ /* 0x000fc400078e00ff */
[----:B------:R-:W-:Y:S01]  /*0310*/  IMAD.WIDE R20, R15, 0x4, R20 ;  /* 0x000000040f147825 */ /* 0x000fe200078e0214 */
[----:B------:R-:W-:-:S03]  /*0320*/  ISETP.GE.AND P1, PT, R13, 0x100, PT ;  /* 0x000001000d00780c */ /* 0x000fc60003f26270 */
[--C-:B------:R-:W-:Y:S01]  /*0330*/  IMAD R15, R14, 0x100, R3.reuse ;  /* 0x000001000e0f7824 */ /* 0x100fe200078e0203 */
[--C-:B------:R-:W-:Y:S02]  /*0340*/  SHF.R.S32.HI R14, RZ, 0x1f, R2.reuse ;  /* 0x0000001fff0e7819 */ /* 0x100fe40000011402 */
[----:B------:R-:W-:Y:S02]  /*0350*/  SHF.R.S32.HI R22, RZ, 0x1f, R3 ;  /* 0x0000001fff167819 */ /* 0x000fe40000011403 */
[----:B------:R-:W-:Y:S02]  /*0360*/  IADD3 R2, P3, P4, R12, R3, R2 ;  /* 0x000000030c027210 */ /* 0x000fe40007c7e002 */
[----:B------:R-:W-:Y:S02]  /*0370*/  SHF.R.S32.HI R23, RZ, 0x1f, R12 ;  /* 0x0000001fff177819 */ /* 0x000fe4000001140c */
[----:B------:R-:W-:Y:S02]  /*0380*/  CS2R R16, SRZ ;  /* 0x0000000000107805 */ /* 0x000fe4000001ff00 */
[----:B------:R-:W-:Y:S01]  /*0390*/  CS2R R18, SRZ ;  /* 0x0000000000127805 */ /* 0x000fe2000001ff00 */
[----:B------:R-:W-:Y:S01]  /*03a0*/  IMAD.WIDE R26, R15, 0x4, R26 ;  /* 0x000000040f1a7825 */ /* 0x000fe200078e021a */
[----:B------:R-:W-:-:S02]  /*03b0*/  IADD3.X R23, R23, R22, R14, P3, P4 ;  /* 0x0000001617177210 */ /* 0x000fc40001fe840e */
[----:B------:R-:W-:Y:S02]  /*03c0*/  CS2R R14, SRZ ;  /* 0x00000000000e7805 */ /* 0x000fe4000001ff00 */
[----:B------:R-:W-:Y:S02]  /*03d0*/  ISETP.GT.AND P3, PT, R13, 0xff, PT ;  /* 0x000000ff0d00780c */ /* 0x000fe40003f64270 */
[C---:B------:R-:W-:Y:S01]  /*03e0*/  LEA R28, P4, R2.reuse, UR6, 0x2 ;  /* 0x00000006021c7c11 */ /* 0x040fe2000f8810ff */
[----:B------:R1:W4:Y:S03]  /*03f0*/  @!P1 LDG.E.128 R16, desc[UR4][R20.64] ;  /* 0x0000000414109981 */ /* 0x000326000c1e1d00 */
[----:B------:R-:W-:Y:S02]  /*0400*/  LEA.HI.X R29, R2, UR7, R23, 0x2, P4 ;  /* 0x00000007021d7c11 */ /* 0x000fe4000a0f1417 */
[----:B-1----:R-:W-:-:S02]  /*0410*/  CS2R R20, SRZ ;  /* 0x0000000000147805 */ /* 0x002fc4000001ff00 */
[----:B--2---:R-:W-:Y:S02]  /*0420*/  SEL R25, R4, RZ, !P0 ;  /* 0x000000ff04197207 */ /* 0x004fe40004000000 */
[----:B---3--:R-:W-:-:S05]  /*0430*/  SEL R8, R8, RZ, !P0 ;  /* 0x000000ff08087207 */ /* 0x008fca0004000000 */
[----:B------:R-:W-:Y:S01]  /*0440*/  FMUL R4, R8, R25 ;  /* 0x0000001908047220 */ /* 0x000fe20000400000 */
[----:B------:R-:W-:Y:S01]  /*0450*/  IMAD.SHL.U32 R8, R13, 0x100, RZ ;  /* 0x000001000d087824 */ /* 0x000fe200078e00ff */
[----:B------:R-:W-:-:S04]  /*0460*/  CS2R R12, SRZ ;  /* 0x00000000000c7805 */ /* 0x000fc8000001ff00 */
[--C-:B------:R-:W-:Y:S02]  /*0470*/  IADD3 R3, P5, P6, R8, R3, R24.reuse ;  /* 0x0000000308037210 */ /* 0x100fe40007ebe018 */
[----:B------:R-:W-:Y:S01]  /*0480*/  SHF.R.S32.HI R24, RZ, 0x1f, R24 ;  /* 0x0000001fff187819 */ /* 0x000fe20000011418 */
[----:B------:R1:W2:Y:S01]  /*0490*/  @!P1 LDG.E.EL.128 R12, desc[UR4][R26.64] ;  /* 0x000000041a0c9981 */ /* 0x0002a2000c2e1d00 */
[----:B------:R-:W-:Y:S02]  /*04a0*/  SHF.R.S32.HI R25, RZ, 0x1f, R8 ;  /* 0x0000001fff197819 */ /* 0x000fe40000011408 */
[----:B------:R-:W-:Y:S02]  /*04b0*/  LEA R2, P4, R3, UR6, 0x2 ;  /* 0x0000000603027c11 */ /* 0x000fe4000f8810ff */
[----:B------:R-:W-:Y:S02]  /*04c0*/  IADD3.X R8, R25, R22, R24, P5, P6 ;  /* 0x0000001619087210 */ /* 0x000fe40002fec418 */
[----:B------:R-:W-:-:S02]  /*04d0*/  CS2R R22, SRZ ;  /* 0x0000000000167805 */ /* 0x000fc4000001ff00 */
[----:B------:R-:W-:Y:S02]  /*04e0*/  CS2R R24, SRZ ;  /* 0x0000000000187805 */ /* 0x000fe4000001ff00 */
[----:B------:R-:W-:Y:S02]  /*04f0*/  LEA.HI.X R3, R3, UR7, R8, 0x2, P4 ;  /* 0x0000000703037c11 */ /* 0x000fe4000a0f1408 */
[----:B-1----:R-:W-:Y:S01]  /*0500*/  CS2R R26, SRZ ;  /* 0x00000000001a7805 */ /* 0x002fe2000001ff00 */
[----:B------:R-:W3:Y:S05]  /*0510*/  @P2 LDG.E.128 R20, desc[UR4][R28.64+-0x40000] ;  /* 0xfc0000041c142981 */ /* 0x000eea000c1e1d00 */
[----:B------:R2:W5:Y:S01]  /*0520*/  @P3 LDG.E.128 R24, desc[UR4][R2.64+-0x40000] ;  /* 0xfc00000402183981 */ /* 0x000562000c1e1d00 */
[----:B------:R-:W-:-:S02]  /*0530*/  SEL R9, R9, RZ, !P0 ;  /* 0x000000ff09097207 */ /* 0x000fc40004000000 */
[----:B------:R-:W-:Y:S02]  /*0540*/  SEL R8, R5, RZ, !P0 ;  /* 0x000000ff05087207 */ /* 0x000fe40004000000 */
[----:B------:R-:W-:-:S03]  /*0550*/  SEL R5, R6, RZ, !P0 ;  /* 0x000000ff06057207 */ /* 0x000fc60004000000 */
[----:B------:R-:W-:Y:S02]  /*0560*/  FMUL R6, R9, R8 ;  /* 0x0000000809067220 */ /* 0x000fe40000400000 */
[----:B------:R-:W1:Y:S01]  /*0570*/  LDC.64 R8, c[0x0][0x228] ;  /* 0x00008a00ff087b82 */ /* 0x000e620000000a00 */
[----:B------:R-:W-:Y:S02]  /*0580*/  SEL R10, R10, RZ, !P0 ;  /* 0x000000ff0a0a7207 */ /* 0x000fe40004000000 */
[----:B------:R-:W-:-:S03]  /*0590*/  SEL R11, R11, RZ, !P0 ;  /* 0x000000ff0b0b7207 */ /* 0x000fc60004000000 */
[----:B------:R-:W-:Y:S01]  /*05a0*/  FMUL R5, R10, R5 ;  /* 0x000000050a057220 */ /* 0x000fe20000400000 */
[----:B------:R-:W-:Y:S02]  /*05b0*/  SEL R10, R7, RZ, !P0 ;  /* 0x000000ff070a7207 */ /* 0x000fe40004000000 */
[----:B----4-:R-:W-:Y:S02]  /*05c0*/  SEL R16, R16, RZ, !P1 ;  /* 0x000000ff10107207 */ /* 0x010fe40004800000 */
[----:B------:R-:W-:Y:S02]  /*05d0*/  SEL R17, R17, RZ, !P1 ;  /* 0x000000ff11117207 */ /* 0x000fe40004800000 */
[----:B------:R-:W-:Y:S02]  /*05e0*/  SEL R18, R18, RZ, !P1 ;  /* 0x000000ff12127207 */ /* 0x000fe40004800000 */
[----:B------:R-:W-:Y:S01]  /*05f0*/  SEL R19, R19, RZ, !P1 ;  /* 0x000000ff13137207 */ /* 0x000fe20004800000 */
[----:B------:R-:W-:Y:S01]  /*0600*/  FMUL R10, R11, R10 ;  /* 0x0000000a0b0a7220 */ /* 0x000fe20000400000 */
[----:B01----:R-:W-:Y:S01]  /*0610*/  IMAD.WIDE R8, R0, 0x4, R8 ;  /* 0x0000000400087825 */ /* 0x003fe200078e0208 */
[----:B--2---:R-:W-:-:S02]  /*0620*/  SEL R3, R12, RZ, !P1 ;  /* 0x000000ff0c037207 */ /* 0x004fc40004800000 */
[----:B------:R-:W-:Y:S02]  /*0630*/  SEL R2, R13, RZ, !P1 ;  /* 0x000000ff0d027207 */ /* 0x000fe40004800000 */
[----:B------:R-:W-:Y:S02]  /*0640*/  SEL R7, R14, RZ, !P1 ;  /* 0x000000ff0e077207 */ /* 0x000fe40004800000 */
[----:B------:R-:W-:Y:S01]  /*0650*/  SEL R28, R15, RZ, !P1 ;  /* 0x000000ff0f1c7207 */ /* 0x000fe20004800000 */
[----:B------:R-:W-:Y:S01]  /*0660*/  FMUL R12, R16, R3 ;  /* 0x00000003100c7220 */ /* 0x000fe20000400000 */
[----:B------:R-:W-:Y:S01]  /*0670*/  FMUL R13, R17, R2 ;  /* 0x00000002110d7220 */ /* 0x000fe20000400000 */
[----:B------:R-:W-:Y:S02]  /*0680*/  FMUL R14, R18, R7 ;  /* 0x00000007120e7220 */ /* 0x000fe40000400000 */
[----:B------:R-:W-:Y:S01]  /*0690*/  FMUL R15, R19, R28 ;  /* 0x0000001c130f7220 */ /* 0x000fe20000400000 */
[----:B---3--:R-:W-:-:S02]  /*06a0*/  SEL R3, R20, RZ, P2 ;  /* 0x000000ff14037207 */ /* 0x008fc40001000000 */
[----:B------:R-:W-:Y:S02]  /*06b0*/  SEL R17, R21, RZ, P2 ;  /* 0x000000ff15117207 */ /* 0x000fe40001000000 */
[----:B------:R-:W-:Y:S02]  /*06c0*/  SEL R18, R22, RZ, P2 ;  /* 0x000000ff16127207 */ /* 0x000fe40001000000 */
[----:B------:R-:W-:Y:S02]  /*06d0*/  SEL R19, R23, RZ, P2 ;  /* 0x000000ff17137207 */ /* 0x000fe40001000000 */
[----:B-----5:R-:W-:Y:S02]  /*06e0*/  @P1 SEL R12, R24, RZ, P3 ;  /* 0x000000ff180c1207 */ /* 0x020fe40001800000 */
[----:B------:R-:W-:Y:S02]  /*06f0*/  @P1 SEL R13, R25, RZ, P3 ;  /* 0x000000ff190d1207 */ /* 0x000fe40001800000 */
[----:B------:R-:W-:-:S02]  /*0700*/  @P1 SEL R14, R26, RZ, P3 ;  /* 0x000000ff1a0e1207 */ /* 0x000fc40001800000 */
[----:B------:R-:W-:Y:S02]  /*0710*/  @P1 SEL R15, R27, RZ, P3 ;  /* 0x000000ff1b0f1207 */ /* 0x000fe40001800000 */
[----:B------:R-:W-:Y:S02]  /*0720*/  SEL R16, R4, R3, !P0 ;  /* 0x0000000304107207 */ /* 0x000fe40004000000 */
[----:B------:R-:W-:Y:S02]  /*0730*/  SEL R17, R6, R17, !P0 ;  /* 0x0000001106117207 */ /* 0x000fe40004000000 */
[----:B------:R-:W-:Y:S02]  /*0740*/  SEL R18, R5, R18, !P0 ;  /* 0x0000001205127207 */ /* 0x000fe40004000000 */
[----:B------:R-:W-:Y:S01]  /*0750*/  SEL R19, R10, R19, !P0 ;  /* 0x000000130a137207 */ /* 0x000fe20004000000 */
[----:B------:R-:W-:Y:S04]  /*0760*/  STG.E.128 desc[UR4][R8.64+0x800], R12 ;  /* 0x0008000c08007986 */ /* 0x000fe8000c101d04 */
[----:B------:R-:W-:Y:S01]  /*0770*/  STG.E.128 desc[UR4][R8.64], R16 ;  /* 0x0000001008007986 */ /* 0x000fe2000c101d04 */
[----:B------:R-:W-:Y:S05]  /*0780*/  EXIT ;  /* 0x000000000000794d */ /* 0x000fea0003800000 */
.L_x_0:
[----:B------:R-:W-:-:S00]  /*0790*/  BRA `(.L_x_0) ;  /* 0xfffffffc00fc7947 */ /* 0x000fc0000383ffff */
[----:B------:R-:W-:-:S00]  /*07a0*/  NOP ;  /* 0x0000000000007918 */ /* 0x000fc00000000000 */
        /* <DEDUP_REMOVED lines=13> */
.L_x_1:


//--------------------- .nv.constant0.triton_poi_fused_cat_34 --------------------------
	.section	.nv.constant0.triton_poi_fused_cat_34,"a",@progbits
	.sectionflags	@""
	.align	4
.nv.constant0.triton_poi_fused_cat_34:
	.zero		564
